//
// Generated by NVIDIA NVVM Compiler
//
// Compiler Build ID: CL-36424714
// Cuda compilation tools, release 13.0, V13.0.88
// Based on NVVM 20.0.0
//

.version 9.0
.target sm_100
.address_size 64

	// .globl	_ZN5nglcu15unmap_indices_dEPiS0_ii

.visible .entry _ZN5nglcu15unmap_indices_dEPiS0_ii(
	.param .u64 .ptr .align 1 _ZN5nglcu15unmap_indices_dEPiS0_ii_param_0,
	.param .u64 .ptr .align 1 _ZN5nglcu15unmap_indices_dEPiS0_ii_param_1,
	.param .u32 _ZN5nglcu15unmap_indices_dEPiS0_ii_param_2,
	.param .u32 _ZN5nglcu15unmap_indices_dEPiS0_ii_param_3
)
{
	.reg .pred 	%p<6>;
	.reg .b32 	%r<25>;
	.reg .b64 	%rd<9>;

	ld.param.u64 	%rd4, [_ZN5nglcu15unmap_indices_dEPiS0_ii_param_0];
	ld.param.u64 	%rd5, [_ZN5nglcu15unmap_indices_dEPiS0_ii_param_1];
	ld.param.u32 	%r13, [_ZN5nglcu15unmap_indices_dEPiS0_ii_param_2];
	ld.param.u32 	%r14, [_ZN5nglcu15unmap_indices_dEPiS0_ii_param_3];
	mov.u32 	%r15, %ctaid.x;
	mov.u32 	%r1, %ntid.x;
	mov.u32 	%r16, %tid.x;
	mad.lo.s32 	%r2, %r15, %r1, %r16;
	mov.u32 	%r17, %ctaid.y;
	mov.u32 	%r3, %ntid.y;
	mov.u32 	%r18, %tid.y;
	mad.lo.s32 	%r23, %r17, %r3, %r18;
	setp.ge.s32 	%p1, %r23, %r13;
	@%p1 bra 	$L__BB0_8;
	mov.u32 	%r19, %nctaid.y;
	mul.lo.s32 	%r5, %r3, %r19;
	mov.u32 	%r20, %nctaid.x;
	mul.lo.s32 	%r6, %r1, %r20;
	cvta.to.global.u64 	%rd1, %rd4;
	cvta.to.global.u64 	%rd2, %rd5;
$L__BB0_2:
	setp.ge.s32 	%p2, %r2, %r14;
	@%p2 bra 	$L__BB0_7;
	mul.lo.s32 	%r8, %r23, %r14;
	mov.u32 	%r24, %r2;
$L__BB0_4:
	add.s32 	%r21, %r24, %r8;
	mul.wide.s32 	%rd6, %r21, 4;
	add.s64 	%rd3, %rd1, %rd6;
	ld.global.u32 	%r10, [%rd3];
	setp.eq.s32 	%p3, %r10, -1;
	@%p3 bra 	$L__BB0_6;
	mul.wide.s32 	%rd7, %r10, 4;
	add.s64 	%rd8, %rd2, %rd7;
	ld.global.u32 	%r22, [%rd8];
	st.global.u32 	[%rd3], %r22;
$L__BB0_6:
	add.s32 	%r24, %r24, %r6;
	setp.lt.s32 	%p4, %r24, %r14;
	@%p4 bra 	$L__BB0_4;
$L__BB0_7:
	add.s32 	%r23, %r23, %r5;
	setp.lt.s32 	%p5, %r23, %r13;
	@%p5 bra 	$L__BB0_2;
$L__BB0_8:
	ret;

}


// ===== COMPILED SASS (sm_100) =====

	.target	sm_100

	.elftype	@"ET_EXEC"


//--------------------- .note.nv.tkinfo           --------------------------
	.section	.note.nv.tkinfo,"",@"SHT_NOTE"
	.sectionflags	@"SHF_NOTE_NV_TKINFO"
	.tkinfo
        /*0018*/ 	.word	0x00000002
        /*0030*/ 	.string	""
        /*0030*/ 	.string	"ptxas"
        /*0030*/ 	.string	"Cuda compilation tools, release 13.0, V13.0.88"
        /*0030*/ 	.string	"Build cuda_13.0.r13.0/compiler.36424714_0"
        /*0030*/ 	.string	"-arch sm_100 -m 64 "



//--------------------- .note.nv.cuinfo           --------------------------
	.section	.note.nv.cuinfo,"",@"SHT_NOTE"
	.sectionflags	@"SHF_NOTE_NV_CUINFO"
        /*0018*/ 	.short	0x0002
        /*001a*/ 	.short	0x0064
        /*001c*/ 	.short	0x0082
	.zero		2


//--------------------- .nv.info                  --------------------------
	.section	.nv.info,"",@"SHT_CUDA_INFO"
	.align	4


	//----- nvinfo : EIATTR_REGCOUNT
	.align		4
        /*0000*/ 	.byte	0x04, 0x2f
        /*0002*/ 	.short	(.L_1 - .L_0)
	.align		4
.L_0:
        /*0004*/ 	.word	index@(_ZN5nglcu15unmap_indices_dEPiS0_ii)
        /*0008*/ 	.word	0x00000010


	//----- nvinfo : EIATTR_FRAME_SIZE
	.align		4
.L_1:
        /*000c*/ 	.byte	0x04, 0x11
        /*000e*/ 	.short	(.L_3 - .L_2)
	.align		4
.L_2:
        /*0010*/ 	.word	index@(_ZN5nglcu15unmap_indices_dEPiS0_ii)
        /*0014*/ 	.word	0x00000000


	//----- nvinfo : EIATTR_MIN_STACK_SIZE
	.align		4
.L_3:
        /*0018*/ 	.byte	0x04, 0x12
        /*001a*/ 	.short	(.L_5 - .L_4)
	.align		4
.L_4:
        /*001c*/ 	.word	index@(_ZN5nglcu15unmap_indices_dEPiS0_ii)
        /*0020*/ 	.word	0x00000000
.L_5:


//--------------------- .nv.compat                --------------------------
	.section	.nv.compat,"",@"SHT_CUDA_COMPAT_INFO"
	.align	4
        /*0000*/ 	.byte	0x02, 0x09, 0x00, 0x00, 0x02, 0x02, 0x01, 0x00, 0x02, 0x05, 0x05, 0x00, 0x03, 0x07, 0x01, 0x01
        /*0010*/ 	.byte	0x02, 0x03, 0x00, 0x00, 0x02, 0x06, 0x01, 0x00, 0x04, 0x0b, 0x08, 0x00, 0x09, 0x00, 0x00, 0x00
        /*0020*/ 	.byte	0x00, 0x00, 0x00, 0x00


//--------------------- .nv.info._ZN5nglcu15unmap_indices_dEPiS0_ii --------------------------
	.section	.nv.info._ZN5nglcu15unmap_indices_dEPiS0_ii,"",@"SHT_CUDA_INFO"
	.sectionflags	@""
	.align	4


	//----- nvinfo : EIATTR_CUDA_API_VERSION
	.align		4
        /*0000*/ 	.byte	0x04, 0x37
        /*0002*/ 	.short	(.L_7 - .L_6)
.L_6:
        /*0004*/ 	.word	0x00000082


	//----- nvinfo : EIATTR_KPARAM_INFO
	.align		4
.L_7:
        /*0008*/ 	.byte	0x04, 0x17
        /*000a*/ 	.short	(.L_9 - .L_8)
.L_8:
        /*000c*/ 	.word	0x00000000
        /*0010*/ 	.short	0x0003
        /*0012*/ 	.short	0x0014
        /*0014*/ 	.byte	0x00, 0xf0, 0x11, 0x00


	//----- nvinfo : EIATTR_KPARAM_INFO
	.align		4
.L_9:
        /*0018*/ 	.byte	0x04, 0x17
        /*001a*/ 	.short	(.L_11 - .L_10)
.L_10:
        /*001c*/ 	.word	0x00000000
        /*0020*/ 	.short	0x0002
        /*0022*/ 	.short	0x0010
        /*0024*/ 	.byte	0x00, 0xf0, 0x11, 0x00


	//----- nvinfo : EIATTR_KPARAM_INFO
	.align		4
.L_11:
        /*0028*/ 	.byte	0x04, 0x17
        /*002a*/ 	.short	(.L_13 - .L_12)
.L_12:
        /*002c*/ 	.word	0x00000000
        /*0030*/ 	.short	0x0001
        /*0032*/ 	.short	0x0008
        /*0034*/ 	.byte	0x00, 0xf5, 0x21, 0x00


	//----- nvinfo : EIATTR_KPARAM_INFO
	.align		4
.L_13:
        /*0038*/ 	.byte	0x04, 0x17
        /*003a*/ 	.short	(.L_15 - .L_14)
.L_14:
        /*003c*/ 	.word	0x00000000
        /*0040*/ 	.short	0x0000
        /*0042*/ 	.short	0x0000
        /*0044*/ 	.byte	0x00, 0xf5, 0x21, 0x00


	//----- nvinfo : EIATTR_SPARSE_MMA_MASK
	.align		4
.L_15:
        /*0048*/ 	.byte	0x03, 0x50
        /*004a*/ 	.short	0x0000


	//----- nvinfo : EIATTR_MAXREG_COUNT
	.align		4
        /*004c*/ 	.byte	0x03, 0x1b
        /*004e*/ 	.short	0x00ff


	//----- nvinfo : EIATTR_MERCURY_ISA_VERSION
	.align		4
        /*0050*/ 	.byte	0x03, 0x5f
        /*0052*/ 	.short	0x0101


	//----- nvinfo : EIATTR_VRC_CTA_INIT_COUNT
	.align		4
        /*0054*/ 	.byte	0x02, 0x4a
	.zero		1
	.zero		1


	//----- nvinfo : EIATTR_EXIT_INSTR_OFFSETS
	.align		4
        /*0058*/ 	.byte	0x04, 0x1c
        /*005a*/ 	.short	(.L_17 - .L_16)


	//   ....[0]....
.L_16:
        /*005c*/ 	.word	0x000000b0


	//   ....[1]....
        /*0060*/ 	.word	0x000002c0


	//----- nvinfo : EIATTR_CRS_STACK_SIZE
	.align		4
.L_17:
        /*0064*/ 	.byte	0x04, 0x1e
        /*0066*/ 	.short	(.L_19 - .L_18)
.L_18:
        /*0068*/ 	.word	0x00000000


	//----- nvinfo : EIATTR_CBANK_PARAM_SIZE
	.align		4
.L_19:
        /*006c*/ 	.byte	0x03, 0x19
        /*006e*/ 	.short	0x0018


	//----- nvinfo : EIATTR_PARAM_CBANK
	.align		4
        /*0070*/ 	.byte	0x04, 0x0a
        /*0072*/ 	.short	(.L_21 - .L_20)
	.align		4
.L_20:
        /*0074*/ 	.word	index@(.nv.constant0._ZN5nglcu15unmap_indices_dEPiS0_ii)
        /*0078*/ 	.short	0x0380
        /*007a*/ 	.short	0x0018


	//----- nvinfo : EIATTR_SW_WAR
	.align		4
.L_21:
        /*007c*/ 	.byte	0x04, 0x36
        /*007e*/ 	.short	(.L_23 - .L_22)
.L_22:
        /*0080*/ 	.word	0x00000008
.L_23:


//--------------------- .nv.callgraph             --------------------------
	.section	.nv.callgraph,"",@"SHT_CUDA_CALLGRAPH"
	.align	4
	.sectionentsize	8
	.align		4
        /*0000*/ 	.word	0x00000000
	.align		4
        /*0004*/ 	.word	0xffffffff
	.align		4
        /*0008*/ 	.word	0x00000000
	.align		4
        /*000c*/ 	.word	0xfffffffe
	.align		4
        /*0010*/ 	.word	0x00000000
	.align		4
        /*0014*/ 	.word	0xfffffffd
	.align		4
        /*0018*/ 	.word	0x00000000
	.align		4
        /*001c*/ 	.word	0xfffffffc


//--------------------- .text._ZN5nglcu15unmap_indices_dEPiS0_ii --------------------------
	.section	.text._ZN5nglcu15unmap_indices_dEPiS0_ii,"ax",@progbits
	.align	128
        .global         _ZN5nglcu15unmap_indices_dEPiS0_ii
        .type           _ZN5nglcu15unmap_indices_dEPiS0_ii,@function
        .size           _ZN5nglcu15unmap_indices_dEPiS0_ii,(.L_x_7 - _ZN5nglcu15unmap_indices_dEPiS0_ii)
        .other          _ZN5nglcu15unmap_indices_dEPiS0_ii,@"STO_CUDA_ENTRY STV_DEFAULT"
_ZN5nglcu15unmap_indices_dEPiS0_ii:
.text._ZN5nglcu15unmap_indices_dEPiS0_ii:
[----:B------:R-:W-:Y:S01]  /*0000*/  LDC R1, c[0x0][0x37c] ;  /* 0x0000df00ff017b82 */ /* 0x000fe20000000800 */
[----:B------:R-:W0:Y:S07]  /*0010*/  S2R R2, SR_TID.Y ;  /* 0x0000000000027919 */ /* 0x000e2e0000002200 */
[----:B------:R-:W1:Y:S01]  /*0020*/  LDC R12, c[0x0][0x360] ;  /* 0x0000d800ff0c7b82 */ /* 0x000e620000000800 */
[----:B------:R-:W2:Y:S01]  /*0030*/  LDCU UR6, c[0x0][0x390] ;  /* 0x00007200ff0677ac */ /* 0x000ea20008000800 */
[----:B------:R-:W1:Y:S06]  /*0040*/  S2R R3, SR_TID.X ;  /* 0x0000000000037919 */ /* 0x000e6c0000002100 */
[----:B------:R-:W0:Y:S08]  /*0050*/  S2UR UR5, SR_CTAID.Y ;  /* 0x00000000000579c3 */ /* 0x000e300000002600 */
[----:B------:R-:W0:Y:S08]  /*0060*/  LDC R11, c[0x0][0x364] ;  /* 0x0000d900ff0b7b82 */ /* 0x000e300000000800 */
[----:B------:R-:W1:Y:S01]  /*0070*/  S2UR UR4, SR_CTAID.X ;  /* 0x00000000000479c3 */ /* 0x000e620000002500 */
[----:B0-----:R-:W-:-:S05]  /*0080*/  IMAD R2, R11, UR5, R2 ;  /* 0x000000050b027c24 */ /* 0x001fca000f8e0202 */
[----:B--2---:R-:W-:Y:S01]  /*0090*/  ISETP.GE.AND P0, PT, R2, UR6, PT ;  /* 0x0000000602007c0c */ /* 0x004fe2000bf06270 */
[----:B-1----:R-:W-:-:S12]  /*00a0*/  IMAD R0, R12, UR4, R3 ;  /* 0x000000040c007c24 */ /* 0x002fd8000f8e0203 */
[----:B------:R-:W-:Y:S05]  /*00b0*/  @P0 EXIT ;  /* 0x000000000000094d */ /* 0x000fea0003800000 */
[----:B------:R-:W0:Y:S01]  /*00c0*/  LDCU UR4, c[0x0][0x374] ;  /* 0x00006e80ff0477ac */ /* 0x000e220008000800 */
[----:B------:R-:W-:Y:S01]  /*00d0*/  MOV R10, R2 ;  /* 0x00000002000a7202 */ /* 0x000fe20000000f00 */
[----:B------:R-:W1:Y:S01]  /*00e0*/  LDCU UR5, c[0x0][0x370] ;  /* 0x00006e00ff0577ac */ /* 0x000e620008000800 */
[----:B------:R-:W2:Y:S01]  /*00f0*/  LDCU.64 UR6, c[0x0][0x358] ;  /* 0x00006b00ff0677ac */ /* 0x000ea20008000a00 */
[----:B------:R-:W3:Y:S01]  /*0100*/  LDCU UR8, c[0x0][0x394] ;  /* 0x00007280ff0877ac */ /* 0x000ee20008000800 */
[----:B0-----:R-:W-:Y:S02]  /*0110*/  IMAD R11, R11, UR4, RZ ;  /* 0x000000040b0b7c24 */ /* 0x001fe4000f8e02ff */
[----:B-1----:R-:W-:-:S07]  /*0120*/  IMAD R12, R12, UR5, RZ ;  /* 0x000000050c0c7c24 */ /* 0x002fce000f8e02ff */
.L_x_5:
[----:B0-----:R-:W0:Y:S01]  /*0130*/  LDCU UR4, c[0x0][0x394] ;  /* 0x00007280ff0477ac */ /* 0x001e220008000800 */
[----:B------:R-:W-:Y:S01]  /*0140*/  BSSY.RECONVERGENT B0, `(.L_x_0) ;  /* 0x0000013000007945 */ /* 0x000fe20003800200 */
[----:B0-----:R-:W-:-:S13]  /*0150*/  ISETP.GE.AND P0, PT, R0, UR4, PT ;  /* 0x0000000400007c0c */ /* 0x001fda000bf06270 */
[----:B-1----:R-:W-:Y:S05]  /*0160*/  @P0 BRA `(.L_x_1) ;  /* 0x0000000000400947 */ /* 0x002fea0003800000 */
[----:B------:R-:W0:Y:S01]  /*0170*/  LDC.64 R4, c[0x0][0x380] ;  /* 0x0000e000ff047b82 */ /* 0x000e220000000a00 */
[----:B------:R-:W-:-:S07]  /*0180*/  MOV R13, R0 ;  /* 0x00000000000d7202 */ /* 0x000fce0000000f00 */
[----:B------:R-:W1:Y:S02]  /*0190*/  LDC.64 R6, c[0x0][0x388] ;  /* 0x0000e200ff067b82 */ /* 0x000e640000000a00 */
.L_x_4:
[----:B0--3--:R-:W-:-:S04]  /*01a0*/  IMAD R9, R10, UR8, R13 ;  /* 0x000000080a097c24 */ /* 0x009fc8000f8e020d */
[----:B0-----:R-:W-:-:S05]  /*01b0*/  IMAD.WIDE R8, R9, 0x4, R4 ;  /* 0x0000000409087825 */ /* 0x001fca00078e0204 */
[----:B--2---:R-:W2:Y:S01]  /*01c0*/  LDG.E R3, desc[UR6][R8.64] ;  /* 0x0000000608037981 */ /* 0x004ea2000c1e1900 */
[----:B------:R-:W-:Y:S01]  /*01d0*/  IADD3 R13, PT, PT, R12, R13, RZ ;  /* 0x0000000d0c0d7210 */ /* 0x000fe20007ffe0ff */
[----:B------:R-:W-:Y:S03]  /*01e0*/  BSSY.RECONVERGENT B1, `(.L_x_2) ;  /* 0x0000007000017945 */ /* 0x000fe60003800200 */
[----:B------:R-:W-:Y:S02]  /*01f0*/  ISETP.GE.AND P1, PT, R13, UR8, PT ;  /* 0x000000080d007c0c */ /* 0x000fe4000bf26270 */
[----:B--2---:R-:W-:-:S13]  /*0200*/  ISETP.NE.AND P0, PT, R3, -0x1, PT ;  /* 0xffffffff0300780c */ /* 0x004fda0003f05270 */
[----:B------:R-:W-:Y:S05]  /*0210*/  @!P0 BRA `(.L_x_3) ;  /* 0x00000000000c8947 */ /* 0x000fea0003800000 */
[----:B-1----:R-:W-:-:S06]  /*0220*/  IMAD.WIDE R2, R3, 0x4, R6 ;  /* 0x0000000403027825 */ /* 0x002fcc00078e0206 */
[----:B------:R-:W2:Y:S04]  /*0230*/  LDG.E R3, desc[UR6][R2.64] ;  /* 0x0000000602037981 */ /* 0x000ea8000c1e1900 */
[----:B--2---:R0:W-:Y:S02]  /*0240*/  STG.E desc[UR6][R8.64], R3 ;  /* 0x0000000308007986 */ /* 0x0041e4000c101906 */
.L_x_3:
[----:B------:R-:W-:Y:S05]  /*0250*/  BSYNC.RECONVERGENT B1 ;  /* 0x0000000000017941 */ /* 0x000fea0003800200 */
.L_x_2:
[----:B------:R-:W-:Y:S05]  /*0260*/  @!P1 BRA `(.L_x_4) ;  /* 0xfffffffc00cc9947 */ /* 0x000fea000383ffff */
.L_x_1:
[----:B--23--:R-:W-:Y:S05]  /*0270*/  BSYNC.RECONVERGENT B0 ;  /* 0x0000000000007941 */ /* 0x00cfea0003800200 */
.L_x_0:
[----:B------:R-:W2:Y:S01]  /*0280*/  LDCU UR4, c[0x0][0x390] ;  /* 0x00007200ff0477ac */ /* 0x000ea20008000800 */
[----:B------:R-:W-:-:S04]  /*0290*/  IADD3 R10, PT, PT, R11, R10, RZ ;  /* 0x0000000a0b0a7210 */ /* 0x000fc80007ffe0ff */
[----:B--2---:R-:W-:-:S13]  /*02a0*/  ISETP.GE.AND P0, PT, R10, UR4, PT ;  /* 0x000000040a007c0c */ /* 0x004fda000bf06270 */
[----:B------:R-:W-:Y:S05]  /*02b0*/  @!P0 BRA `(.L_x_5) ;  /* 0xfffffffc009c8947 */ /* 0x000fea000383ffff */
[----:B------:R-:W-:Y:S05]  /*02c0*/  EXIT ;  /* 0x000000000000794d */ /* 0x000fea0003800000 */
.L_x_6:
[----:B------:R-:W-:-:S00]  /*02d0*/  BRA `(.L_x_6) ;  /* 0xfffffffc00fc7947 */ /* 0x000fc0000383ffff */
[----:B------:R-:W-:-:S00]  /*02e0*/  NOP ;  /* 0x0000000000007918 */ /* 0x000fc00000000000 */
        /* <DEDUP_REMOVED lines=9> */
.L_x_7:


//--------------------- .nv.shared.reserved.0     --------------------------
	.section	.nv.shared.reserved.0,"aw",@nobits
	.weak		__nv_reservedSMEM_offset_0_alias
	.size		__nv_reservedSMEM_offset_0_alias, 0, 64
	.other		__nv_reservedSMEM_offset_0_alias,@"STO_CUDA_RESERVED_SHARED STV_DEFAULT"
__nv_reservedSMEM_offset_0_alias:
	.zero		0
	.zero		64


//--------------------- .nv.constant0._ZN5nglcu15unmap_indices_dEPiS0_ii --------------------------
	.section	.nv.constant0._ZN5nglcu15unmap_indices_dEPiS0_ii,"a",@progbits
	.sectionflags	@""
	.align	4
.nv.constant0._ZN5nglcu15unmap_indices_dEPiS0_ii:
	.zero		920


//--------------------- SYMBOLS --------------------------

	.type		.nv.reservedSmem.offset0,@object
	.size		.nv.reservedSmem.offset0,0x4
